//
// Generated by NVIDIA NVVM Compiler
//
// Compiler Build ID: CL-36424714
// Cuda compilation tools, release 13.0, V13.0.88
// Based on NVVM 20.0.0
//

.version 9.0
.target sm_100
.address_size 64

	// .globl	_Z14sineWaveKernelP6float4jjf
.global .align 4 .b8 __cudart_i2opi_f[24] = {65, 144, 67, 60, 153, 149, 98, 219, 192, 221, 52, 245, 209, 87, 39, 252, 41, 21, 68, 78, 110, 131, 249, 162};

.visible .entry _Z14sineWaveKernelP6float4jjf(
	.param .u64 .ptr .align 1 _Z14sineWaveKernelP6float4jjf_param_0,
	.param .u32 _Z14sineWaveKernelP6float4jjf_param_1,
	.param .u32 _Z14sineWaveKernelP6float4jjf_param_2,
	.param .f32 _Z14sineWaveKernelP6float4jjf_param_3
)
{
	.local .align 4 .b8 	__local_depot0[28];
	.reg .b64 	%SP;
	.reg .b64 	%SPL;
	.reg .pred 	%p<17>;
	.reg .b32 	%r<91>;
	.reg .b32 	%f<67>;
	.reg .b64 	%rd<43>;
	.reg .b64 	%fd<9>;

	mov.u64 	%SPL, __local_depot0;
	ld.param.u64 	%rd16, [_Z14sineWaveKernelP6float4jjf_param_0];
	ld.param.u32 	%r31, [_Z14sineWaveKernelP6float4jjf_param_1];
	ld.param.u32 	%r32, [_Z14sineWaveKernelP6float4jjf_param_2];
	ld.param.f32 	%f16, [_Z14sineWaveKernelP6float4jjf_param_3];
	add.u64 	%rd1, %SPL, 0;
	mov.u32 	%r33, %ctaid.x;
	mov.u32 	%r34, %ntid.x;
	mov.u32 	%r35, %tid.x;
	mad.lo.s32 	%r1, %r33, %r34, %r35;
	mov.u32 	%r36, %ctaid.y;
	mov.u32 	%r37, %ntid.y;
	mov.u32 	%r38, %tid.y;
	mad.lo.s32 	%r2, %r36, %r37, %r38;
	cvt.rn.f32.u32 	%f17, %r1;
	cvt.rn.f32.u32 	%f18, %r31;
	div.rn.f32 	%f19, %f17, %f18;
	cvt.rn.f32.u32 	%f20, %r2;
	cvt.rn.f32.u32 	%f21, %r32;
	div.rn.f32 	%f22, %f20, %f21;
	cvt.f64.f32 	%fd1, %f19;
	fma.rn.f64 	%fd2, %fd1, 0d4000000000000000, 0dBFF0000000000000;
	cvt.rn.f32.f64 	%f1, %fd2;
	cvt.f64.f32 	%fd3, %f22;
	fma.rn.f64 	%fd4, %fd3, 0d4000000000000000, 0dBFF0000000000000;
	cvt.rn.f32.f64 	%f2, %fd4;
	fma.rn.f32 	%f3, %f1, 0f40800000, %f16;
	mul.f32 	%f23, %f3, 0f3F22F983;
	cvt.rni.s32.f32 	%r86, %f23;
	cvt.rn.f32.s32 	%f24, %r86;
	fma.rn.f32 	%f25, %f24, 0fBFC90FDA, %f3;
	fma.rn.f32 	%f26, %f24, 0fB3A22168, %f25;
	fma.rn.f32 	%f65, %f24, 0fA7C234C5, %f26;
	abs.f32 	%f5, %f3;
	setp.ltu.f32 	%p1, %f5, 0f47CE4780;
	@%p1 bra 	$L__BB0_8;
	setp.neu.f32 	%p2, %f5, 0f7F800000;
	@%p2 bra 	$L__BB0_3;
	mov.f32 	%f29, 0f00000000;
	mul.rn.f32 	%f65, %f3, %f29;
	mov.b32 	%r86, 0;
	bra.uni 	$L__BB0_8;
$L__BB0_3:
	mov.b32 	%r4, %f3;
	shl.b32 	%r40, %r4, 8;
	or.b32  	%r5, %r40, -2147483648;
	mov.b64 	%rd39, 0;
	mov.b32 	%r83, 0;
	mov.u64 	%rd37, __cudart_i2opi_f;
	mov.u64 	%rd38, %rd1;
$L__BB0_4:
	.pragma "nounroll";
	ld.global.nc.u32 	%r41, [%rd37];
	mad.wide.u32 	%rd20, %r41, %r5, %rd39;
	shr.u64 	%rd39, %rd20, 32;
	st.local.u32 	[%rd38], %rd20;
	add.s32 	%r83, %r83, 1;
	add.s64 	%rd38, %rd38, 4;
	add.s64 	%rd37, %rd37, 4;
	setp.ne.s32 	%p3, %r83, 6;
	@%p3 bra 	$L__BB0_4;
	shr.u32 	%r42, %r4, 23;
	st.local.u32 	[%rd1+24], %rd39;
	and.b32  	%r8, %r42, 31;
	and.b32  	%r43, %r42, 224;
	add.s32 	%r44, %r43, -128;
	shr.u32 	%r45, %r44, 5;
	mul.wide.u32 	%rd21, %r45, 4;
	sub.s64 	%rd8, %rd1, %rd21;
	ld.local.u32 	%r84, [%rd8+24];
	ld.local.u32 	%r85, [%rd8+20];
	setp.eq.s32 	%p4, %r8, 0;
	@%p4 bra 	$L__BB0_7;
	shf.l.wrap.b32 	%r84, %r85, %r84, %r8;
	ld.local.u32 	%r46, [%rd8+16];
	shf.l.wrap.b32 	%r85, %r46, %r85, %r8;
$L__BB0_7:
	shr.u32 	%r47, %r84, 30;
	shf.l.wrap.b32 	%r48, %r85, %r84, 2;
	shl.b32 	%r49, %r85, 2;
	shr.u32 	%r50, %r48, 31;
	add.s32 	%r51, %r50, %r47;
	neg.s32 	%r52, %r51;
	setp.lt.s32 	%p5, %r4, 0;
	selp.b32 	%r86, %r52, %r51, %p5;
	xor.b32  	%r53, %r48, %r4;
	shr.s32 	%r54, %r48, 31;
	xor.b32  	%r55, %r54, %r48;
	xor.b32  	%r56, %r54, %r49;
	cvt.u64.u32 	%rd22, %r55;
	shl.b64 	%rd23, %rd22, 32;
	cvt.u64.u32 	%rd24, %r56;
	or.b64  	%rd25, %rd23, %rd24;
	cvt.rn.f64.s64 	%fd5, %rd25;
	mul.f64 	%fd6, %fd5, 0d3BF921FB54442D19;
	cvt.rn.f32.f64 	%f27, %fd6;
	neg.f32 	%f28, %f27;
	setp.lt.s32 	%p6, %r53, 0;
	selp.f32 	%f65, %f28, %f27, %p6;
$L__BB0_8:
	mul.rn.f32 	%f30, %f65, %f65;
	and.b32  	%r58, %r86, 1;
	setp.eq.b32 	%p7, %r58, 1;
	selp.f32 	%f31, 0f3F800000, %f65, %p7;
	fma.rn.f32 	%f32, %f30, %f31, 0f00000000;
	fma.rn.f32 	%f33, %f30, 0f37CBAC00, 0fBAB607ED;
	selp.f32 	%f34, %f33, 0fB94D4153, %p7;
	selp.f32 	%f35, 0f3D2AAABB, 0f3C0885E4, %p7;
	fma.rn.f32 	%f36, %f34, %f30, %f35;
	selp.f32 	%f37, 0fBEFFFFFF, 0fBE2AAAA8, %p7;
	fma.rn.f32 	%f38, %f36, %f30, %f37;
	fma.rn.f32 	%f39, %f38, %f32, %f31;
	and.b32  	%r59, %r86, 2;
	setp.eq.s32 	%p8, %r59, 0;
	mov.f32 	%f40, 0f00000000;
	sub.f32 	%f41, %f40, %f39;
	selp.f32 	%f9, %f39, %f41, %p8;
	fma.rn.f32 	%f10, %f2, 0f40800000, %f16;
	mul.f32 	%f42, %f10, 0f3F22F983;
	cvt.rni.s32.f32 	%r90, %f42;
	cvt.rn.f32.s32 	%f43, %r90;
	fma.rn.f32 	%f44, %f43, 0fBFC90FDA, %f10;
	fma.rn.f32 	%f45, %f43, 0fB3A22168, %f44;
	fma.rn.f32 	%f66, %f43, 0fA7C234C5, %f45;
	abs.f32 	%f12, %f10;
	setp.ltu.f32 	%p9, %f12, 0f47CE4780;
	@%p9 bra 	$L__BB0_16;
	setp.neu.f32 	%p10, %f12, 0f7F800000;
	@%p10 bra 	$L__BB0_11;
	mov.f32 	%f48, 0f00000000;
	mul.rn.f32 	%f66, %f10, %f48;
	mov.b32 	%r90, 0;
	bra.uni 	$L__BB0_16;
$L__BB0_11:
	mov.b32 	%r18, %f10;
	shl.b32 	%r61, %r18, 8;
	or.b32  	%r19, %r61, -2147483648;
	mov.b64 	%rd42, 0;
	mov.b32 	%r87, 0;
	mov.u64 	%rd40, __cudart_i2opi_f;
	mov.u64 	%rd41, %rd1;
$L__BB0_12:
	.pragma "nounroll";
	ld.global.nc.u32 	%r62, [%rd40];
	mad.wide.u32 	%rd28, %r62, %r19, %rd42;
	shr.u64 	%rd42, %rd28, 32;
	st.local.u32 	[%rd41], %rd28;
	add.s32 	%r87, %r87, 1;
	add.s64 	%rd41, %rd41, 4;
	add.s64 	%rd40, %rd40, 4;
	setp.ne.s32 	%p11, %r87, 6;
	@%p11 bra 	$L__BB0_12;
	shr.u32 	%r63, %r18, 23;
	st.local.u32 	[%rd1+24], %rd42;
	and.b32  	%r22, %r63, 31;
	and.b32  	%r64, %r63, 224;
	add.s32 	%r65, %r64, -128;
	shr.u32 	%r66, %r65, 5;
	mul.wide.u32 	%rd29, %r66, 4;
	sub.s64 	%rd15, %rd1, %rd29;
	ld.local.u32 	%r88, [%rd15+24];
	ld.local.u32 	%r89, [%rd15+20];
	setp.eq.s32 	%p12, %r22, 0;
	@%p12 bra 	$L__BB0_15;
	shf.l.wrap.b32 	%r88, %r89, %r88, %r22;
	ld.local.u32 	%r67, [%rd15+16];
	shf.l.wrap.b32 	%r89, %r67, %r89, %r22;
$L__BB0_15:
	shr.u32 	%r68, %r88, 30;
	shf.l.wrap.b32 	%r69, %r89, %r88, 2;
	shl.b32 	%r70, %r89, 2;
	shr.u32 	%r71, %r69, 31;
	add.s32 	%r72, %r71, %r68;
	neg.s32 	%r73, %r72;
	setp.lt.s32 	%p13, %r18, 0;
	selp.b32 	%r90, %r73, %r72, %p13;
	xor.b32  	%r74, %r69, %r18;
	shr.s32 	%r75, %r69, 31;
	xor.b32  	%r76, %r75, %r69;
	xor.b32  	%r77, %r75, %r70;
	cvt.u64.u32 	%rd30, %r76;
	shl.b64 	%rd31, %rd30, 32;
	cvt.u64.u32 	%rd32, %r77;
	or.b64  	%rd33, %rd31, %rd32;
	cvt.rn.f64.s64 	%fd7, %rd33;
	mul.f64 	%fd8, %fd7, 0d3BF921FB54442D19;
	cvt.rn.f32.f64 	%f46, %fd8;
	neg.f32 	%f47, %f46;
	setp.lt.s32 	%p14, %r74, 0;
	selp.f32 	%f66, %f47, %f46, %p14;
$L__BB0_16:
	cvta.to.global.u64 	%rd34, %rd16;
	add.s32 	%r79, %r90, 1;
	mul.rn.f32 	%f49, %f66, %f66;
	and.b32  	%r80, %r90, 1;
	setp.eq.b32 	%p15, %r80, 1;
	selp.f32 	%f50, %f66, 0f3F800000, %p15;
	fma.rn.f32 	%f51, %f49, %f50, 0f00000000;
	fma.rn.f32 	%f52, %f49, 0f37CBAC00, 0fBAB607ED;
	selp.f32 	%f53, 0fB94D4153, %f52, %p15;
	selp.f32 	%f54, 0f3C0885E4, 0f3D2AAABB, %p15;
	fma.rn.f32 	%f55, %f53, %f49, %f54;
	selp.f32 	%f56, 0fBE2AAAA8, 0fBEFFFFFF, %p15;
	fma.rn.f32 	%f57, %f55, %f49, %f56;
	fma.rn.f32 	%f58, %f57, %f51, %f50;
	and.b32  	%r81, %r79, 2;
	setp.eq.s32 	%p16, %r81, 0;
	mov.f32 	%f59, 0f00000000;
	sub.f32 	%f60, %f59, %f58;
	selp.f32 	%f61, %f58, %f60, %p16;
	mul.f32 	%f62, %f9, %f61;
	mul.f32 	%f63, %f62, 0f3F000000;
	mad.lo.s32 	%r82, %r31, %r2, %r1;
	mul.wide.u32 	%rd35, %r82, 16;
	add.s64 	%rd36, %rd34, %rd35;
	mov.f32 	%f64, 0f3F800000;
	st.global.v4.f32 	[%rd36], {%f1, %f63, %f2, %f64};
	ret;

}


// ===== COMPILED SASS (sm_100) =====

	.target	sm_100

	.elftype	@"ET_EXEC"


//--------------------- .note.nv.tkinfo           --------------------------
	.section	.note.nv.tkinfo,"",@"SHT_NOTE"
	.sectionflags	@"SHF_NOTE_NV_TKINFO"
	.tkinfo
        /*0018*/ 	.word	0x00000002
        /*0030*/ 	.string	""
        /*0030*/ 	.string	"ptxas"
        /*0030*/ 	.string	"Cuda compilation tools, release 13.0, V13.0.88"
        /*0030*/ 	.string	"Build cuda_13.0.r13.0/compiler.36424714_0"
        /*0030*/ 	.string	"-arch sm_100 -m 64 "



//--------------------- .note.nv.cuinfo           --------------------------
	.section	.note.nv.cuinfo,"",@"SHT_NOTE"
	.sectionflags	@"SHF_NOTE_NV_CUINFO"
        /*0018*/ 	.short	0x0002
        /*001a*/ 	.short	0x0064
        /*001c*/ 	.short	0x0082
	.zero		2


//--------------------- .nv.info                  --------------------------
	.section	.nv.info,"",@"SHT_CUDA_INFO"
	.align	4


	//----- nvinfo : EIATTR_REGCOUNT
	.align		4
        /*0000*/ 	.byte	0x04, 0x2f
        /*0002*/ 	.short	(.L_2 - .L_1)
	.align		4
.L_1:
        /*0004*/ 	.word	index@(_Z14sineWaveKernelP6float4jjf)
        /*0008*/ 	.word	0x00000014


	//----- nvinfo : EIATTR_FRAME_SIZE
	.align		4
.L_2:
        /*000c*/ 	.byte	0x04, 0x11
        /*000e*/ 	.short	(.L_4 - .L_3)
	.align		4
.L_3:
        /*0010*/ 	.word	index@($__internal_0_$__cuda_sm3x_div_rn_noftz_f32_slowpath)
        /*0014*/ 	.word	0x00000020


	//----- nvinfo : EIATTR_FRAME_SIZE
	.align		4
.L_4:
        /*0018*/ 	.byte	0x04, 0x11
        /*001a*/ 	.short	(.L_6 - .L_5)
	.align		4
.L_5:
        /*001c*/ 	.word	index@(_Z14sineWaveKernelP6float4jjf)
        /*0020*/ 	.word	0x00000020


	//----- nvinfo : EIATTR_MIN_STACK_SIZE
	.align		4
.L_6:
        /*0024*/ 	.byte	0x04, 0x12
        /*0026*/ 	.short	(.L_8 - .L_7)
	.align		4
.L_7:
        /*0028*/ 	.word	index@(_Z14sineWaveKernelP6float4jjf)
        /*002c*/ 	.word	0x00000020
.L_8:


//--------------------- .nv.compat                --------------------------
	.section	.nv.compat,"",@"SHT_CUDA_COMPAT_INFO"
	.align	4
        /*0000*/ 	.byte	0x02, 0x09, 0x00, 0x00, 0x02, 0x02, 0x01, 0x00, 0x02, 0x05, 0x05, 0x00, 0x03, 0x07, 0x01, 0x01
        /*0010*/ 	.byte	0x02, 0x03, 0x00, 0x00, 0x02, 0x06, 0x01, 0x00, 0x04, 0x0b, 0x08, 0x00, 0x01, 0x00, 0x00, 0x00
        /*0020*/ 	.byte	0x00, 0x00, 0x00, 0x00


//--------------------- .nv.info._Z14sineWaveKernelP6float4jjf --------------------------
	.section	.nv.info._Z14sineWaveKernelP6float4jjf,"",@"SHT_CUDA_INFO"
	.sectionflags	@""
	.align	4


	//----- nvinfo : EIATTR_CUDA_API_VERSION
	.align		4
        /*0000*/ 	.byte	0x04, 0x37
        /*0002*/ 	.short	(.L_10 - .L_9)
.L_9:
        /*0004*/ 	.word	0x00000082


	//----- nvinfo : EIATTR_KPARAM_INFO
	.align		4
.L_10:
        /*0008*/ 	.byte	0x04, 0x17
        /*000a*/ 	.short	(.L_12 - .L_11)
.L_11:
        /*000c*/ 	.word	0x00000000
        /*0010*/ 	.short	0x0003
        /*0012*/ 	.short	0x0010
        /*0014*/ 	.byte	0x00, 0xf0, 0x11, 0x00


	//----- nvinfo : EIATTR_KPARAM_INFO
	.align		4
.L_12:
        /*0018*/ 	.byte	0x04, 0x17
        /*001a*/ 	.short	(.L_14 - .L_13)
.L_13:
        /*001c*/ 	.word	0x00000000
        /*0020*/ 	.short	0x0002
        /*0022*/ 	.short	0x000c
        /*0024*/ 	.byte	0x00, 0xf0, 0x11, 0x00


	//----- nvinfo : EIATTR_KPARAM_INFO
	.align		4
.L_14:
        /*0028*/ 	.byte	0x04, 0x17
        /*002a*/ 	.short	(.L_16 - .L_15)
.L_15:
        /*002c*/ 	.word	0x00000000
        /*0030*/ 	.short	0x0001
        /*0032*/ 	.short	0x0008
        /*0034*/ 	.byte	0x00, 0xf0, 0x11, 0x00


	//----- nvinfo : EIATTR_KPARAM_INFO
	.align		4
.L_16:
        /*0038*/ 	.byte	0x04, 0x17
        /*003a*/ 	.short	(.L_18 - .L_17)
.L_17:
        /*003c*/ 	.word	0x00000000
        /*0040*/ 	.short	0x0000
        /*0042*/ 	.short	0x0000
        /*0044*/ 	.byte	0x00, 0xf5, 0x21, 0x00


	//----- nvinfo : EIATTR_SPARSE_MMA_MASK
	.align		4
.L_18:
        /*0048*/ 	.byte	0x03, 0x50
        /*004a*/ 	.short	0x0000


	//----- nvinfo : EIATTR_MAXREG_COUNT
	.align		4
        /*004c*/ 	.byte	0x03, 0x1b
        /*004e*/ 	.short	0x00ff


	//----- nvinfo : EIATTR_MERCURY_ISA_VERSION
	.align		4
        /*0050*/ 	.byte	0x03, 0x5f
        /*0052*/ 	.short	0x0101


	//----- nvinfo : EIATTR_VRC_CTA_INIT_COUNT
	.align		4
        /*0054*/ 	.byte	0x02, 0x4a
	.zero		1
	.zero		1


	//----- nvinfo : EIATTR_EXIT_INSTR_OFFSETS
	.align		4
        /*0058*/ 	.byte	0x04, 0x1c
        /*005a*/ 	.short	(.L_20 - .L_19)


	//   ....[0]....
.L_19:
        /*005c*/ 	.word	0x00000e10


	//----- nvinfo : EIATTR_CRS_STACK_SIZE
	.align		4
.L_20:
        /*0060*/ 	.byte	0x04, 0x1e
        /*0062*/ 	.short	(.L_22 - .L_21)
.L_21:
        /*0064*/ 	.word	0x00000000


	//----- nvinfo : EIATTR_CBANK_PARAM_SIZE
	.align		4
.L_22:
        /*0068*/ 	.byte	0x03, 0x19
        /*006a*/ 	.short	0x0014


	//----- nvinfo : EIATTR_PARAM_CBANK
	.align		4
        /*006c*/ 	.byte	0x04, 0x0a
        /*006e*/ 	.short	(.L_24 - .L_23)
	.align		4
.L_23:
        /*0070*/ 	.word	index@(.nv.constant0._Z14sineWaveKernelP6float4jjf)
        /*0074*/ 	.short	0x0380
        /*0076*/ 	.short	0x0014


	//----- nvinfo : EIATTR_SW_WAR
	.align		4
.L_24:
        /*0078*/ 	.byte	0x04, 0x36
        /*007a*/ 	.short	(.L_26 - .L_25)
.L_25:
        /*007c*/ 	.word	0x00000008
.L_26:


//--------------------- .nv.callgraph             --------------------------
	.section	.nv.callgraph,"",@"SHT_CUDA_CALLGRAPH"
	.align	4
	.sectionentsize	8
	.align		4
        /*0000*/ 	.word	0x00000000
	.align		4
        /*0004*/ 	.word	0xffffffff
	.align		4
        /*0008*/ 	.word	0x00000000
	.align		4
        /*000c*/ 	.word	0xfffffffe
	.align		4
        /*0010*/ 	.word	0x00000000
	.align		4
        /*0014*/ 	.word	0xfffffffd
	.align		4
        /*0018*/ 	.word	0x00000000
	.align		4
        /*001c*/ 	.word	0xfffffffc


//--------------------- .nv.constant4             --------------------------
	.section	.nv.constant4,"a",@progbits
	.align	8
	.align		8
.nv.constant4:
        /*0000*/ 	.dword	__cudart_i2opi_f


//--------------------- .text._Z14sineWaveKernelP6float4jjf --------------------------
	.section	.text._Z14sineWaveKernelP6float4jjf,"ax",@progbits
	.align	128
        .global         _Z14sineWaveKernelP6float4jjf
        .type           _Z14sineWaveKernelP6float4jjf,@function
        .size           _Z14sineWaveKernelP6float4jjf,(.L_x_22 - _Z14sineWaveKernelP6float4jjf)
        .other          _Z14sineWaveKernelP6float4jjf,@"STO_CUDA_ENTRY STV_DEFAULT"
_Z14sineWaveKernelP6float4jjf:
.text._Z14sineWaveKernelP6float4jjf:
[----:B------:R-:W0:Y:S01]  /*0000*/  LDC R1, c[0x0][0x37c] ;  /* 0x0000df00ff017b82 */ /* 0x000e220000000800 */
[----:B------:R-:W1:Y:S01]  /*0010*/  S2R R0, SR_TID.X ;  /* 0x0000000000007919 */ /* 0x000e620000002100 */
[----:B------:R-:W2:Y:S06]  /*0020*/  LDCU UR5, c[0x0][0x388] ;  /* 0x00007100ff0577ac */ /* 0x000eac0008000800 */
[----:B------:R-:W1:Y:S01]  /*0030*/  S2UR UR4, SR_CTAID.X ;  /* 0x00000000000479c3 */ /* 0x000e620000002500 */
[----:B------:R-:W-:Y:S01]  /*0040*/  BSSY.RECONVERGENT B0, `(.L_x_0) ;  /* 0x0000015000007945 */ /* 0x000fe20003800200 */
[----:B------:R-:W3:Y:S01]  /*0050*/  S2R R9, SR_TID.Y ;  /* 0x0000000000097919 */ /* 0x000ee20000002200 */
[----:B0-----:R-:W-:-:S05]  /*0060*/  VIADD R1, R1, 0xffffffe0 ;  /* 0xffffffe001017836 */ /* 0x001fca0000000000 */
[----:B------:R-:W1:Y:S08]  /*0070*/  LDC R7, c[0x0][0x360] ;  /* 0x0000d800ff077b82 */ /* 0x000e700000000800 */
[----:B------:R-:W3:Y:S01]  /*0080*/  LDC R10, c[0x0][0x364] ;  /* 0x0000d900ff0a7b82 */ /* 0x000ee20000000800 */
[----:B--2---:R-:W-:-:S04]  /*0090*/  I2FP.F32.U32 R3, UR5 ;  /* 0x0000000500037c45 */ /* 0x004fc80008201000 */
[----:B------:R-:W0:Y:S03]  /*00a0*/  MUFU.RCP R2, R3 ;  /* 0x0000000300027308 */ /* 0x000e260000001000 */
[----:B------:R-:W3:Y:S01]  /*00b0*/  S2UR UR5, SR_CTAID.Y ;  /* 0x00000000000579c3 */ /* 0x000ee20000002600 */
[----:B-1----:R-:W-:-:S05]  /*00c0*/  IMAD R7, R7, UR4, R0 ;  /* 0x0000000407077c24 */ /* 0x002fca000f8e0200 */
[----:B------:R-:W-:Y:S01]  /*00d0*/  I2FP.F32.U32 R0, R7 ;  /* 0x0000000700007245 */ /* 0x000fe20000201000 */
[----:B0-----:R-:W-:-:S03]  /*00e0*/  FFMA R5, -R3, R2, 1 ;  /* 0x3f80000003057423 */ /* 0x001fc60000000102 */
[----:B------:R-:W0:Y:S01]  /*00f0*/  FCHK P0, R0, R3 ;  /* 0x0000000300007302 */ /* 0x000e220000000000 */
[----:B------:R-:W-:-:S04]  /*0100*/  FFMA R5, R2, R5, R2 ;  /* 0x0000000502057223 */ /* 0x000fc80000000002 */
[----:B------:R-:W-:Y:S01]  /*0110*/  FFMA R2, R0, R5, RZ ;  /* 0x0000000500027223 */ /* 0x000fe200000000ff */
[----:B---3--:R-:W-:-:S03]  /*0120*/  IMAD R10, R10, UR5, R9 ;  /* 0x000000050a0a7c24 */ /* 0x008fc6000f8e0209 */
[----:B------:R-:W-:-:S04]  /*0130*/  FFMA R4, -R3, R2, R0 ;  /* 0x0000000203047223 */ /* 0x000fc80000000100 */
[----:B------:R-:W-:Y:S01]  /*0140*/  FFMA R2, R5, R4, R2 ;  /* 0x0000000405027223 */ /* 0x000fe20000000002 */
[----:B0-----:R-:W-:Y:S06]  /*0150*/  @!P0 BRA `(.L_x_1) ;  /* 0x00000000000c8947 */ /* 0x001fec0003800000 */
[----:B------:R-:W-:-:S07]  /*0160*/  MOV R4, 0x180 ;  /* 0x0000018000047802 */ /* 0x000fce0000000f00 */
[----:B------:R-:W-:Y:S05]  /*0170*/  CALL.REL.NOINC `($__internal_0_$__cuda_sm3x_div_rn_noftz_f32_slowpath) ;  /* 0x0000000c00287944 */ /* 0x000fea0003c00000 */
[----:B------:R-:W-:-:S07]  /*0180*/  IMAD.MOV.U32 R2, RZ, RZ, R0 ;  /* 0x000000ffff027224 */ /* 0x000fce00078e0000 */
.L_x_1:
[----:B------:R-:W-:Y:S05]  /*0190*/  BSYNC.RECONVERGENT B0 ;  /* 0x0000000000007941 */ /* 0x000fea0003800200 */
.L_x_0:
[----:B------:R-:W0:Y:S01]  /*01a0*/  LDCU UR4, c[0x0][0x38c] ;  /* 0x00007180ff0477ac */ /* 0x000e220008000800 */
[----:B------:R-:W-:Y:S01]  /*01b0*/  I2FP.F32.U32 R0, R10 ;  /* 0x0000000a00007245 */ /* 0x000fe20000201000 */
[----:B------:R-:W-:Y:S01]  /*01c0*/  BSSY.RECONVERGENT B0, `(.L_x_2) ;  /* 0x000000d000007945 */ /* 0x000fe20003800200 */
[----:B0-----:R-:W-:-:S04]  /*01d0*/  I2FP.F32.U32 R3, UR4 ;  /* 0x0000000400037c45 */ /* 0x001fc80008201000 */
[----:B------:R-:W0:Y:S08]  /*01e0*/  MUFU.RCP R4, R3 ;  /* 0x0000000300047308 */ /* 0x000e300000001000 */
[----:B------:R-:W1:Y:S01]  /*01f0*/  FCHK P0, R0, R3 ;  /* 0x0000000300007302 */ /* 0x000e620000000000 */
[----:B0-----:R-:W-:-:S04]  /*0200*/  FFMA R5, -R3, R4, 1 ;  /* 0x3f80000003057423 */ /* 0x001fc80000000104 */
[----:B------:R-:W-:-:S04]  /*0210*/  FFMA R5, R4, R5, R4 ;  /* 0x0000000504057223 */ /* 0x000fc80000000004 */
[----:B------:R-:W-:-:S04]  /*0220*/  FFMA R4, R0, R5, RZ ;  /* 0x0000000500047223 */ /* 0x000fc800000000ff */
[----:B------:R-:W-:-:S04]  /*0230*/  FFMA R6, -R3, R4, R0 ;  /* 0x0000000403067223 */ /* 0x000fc80000000100 */
[----:B------:R-:W-:Y:S01]  /*0240*/  FFMA R8, R5, R6, R4 ;  /* 0x0000000605087223 */ /* 0x000fe20000000004 */
[----:B-1----:R-:W-:Y:S06]  /*0250*/  @!P0 BRA `(.L_x_3) ;  /* 0x00000000000c8947 */ /* 0x002fec0003800000 */
[----:B------:R-:W-:-:S07]  /*0260*/  MOV R4, 0x280 ;  /* 0x0000028000047802 */ /* 0x000fce0000000f00 */
[----:B------:R-:W-:Y:S05]  /*0270*/  CALL.REL.NOINC `($__internal_0_$__cuda_sm3x_div_rn_noftz_f32_slowpath) ;  /* 0x0000000800e87944 */ /* 0x000fea0003c00000 */
[----:B------:R-:W-:-:S07]  /*0280*/  IMAD.MOV.U32 R8, RZ, RZ, R0 ;  /* 0x000000ffff087224 */ /* 0x000fce00078e0000 */
.L_x_3:
[----:B------:R-:W-:Y:S05]  /*0290*/  BSYNC.RECONVERGENT B0 ;  /* 0x0000000000007941 */ /* 0x000fea0003800200 */
.L_x_2:
[----:B------:R-:W0:Y:S01]  /*02a0*/  F2F.F64.F32 R2, R2 ;  /* 0x0000000200027310 */ /* 0x000e220000201800 */
[----:B------:R-:W-:Y:S01]  /*02b0*/  IMAD.MOV.U32 R14, RZ, RZ, 0x0 ;  /* 0x00000000ff0e7424 */ /* 0x000fe200078e00ff */
[----:B------:R-:W1:Y:S01]  /*02c0*/  LDC R9, c[0x0][0x390] ;  /* 0x0000e400ff097b82 */ /* 0x000e620000000800 */
[----:B------:R-:W-:Y:S01]  /*02d0*/  IMAD.MOV.U32 R15, RZ, RZ, 0x40000000 ;  /* 0x40000000ff0f7424 */ /* 0x000fe200078e00ff */
[----:B------:R-:W2:Y:S01]  /*02e0*/  LDCU.64 UR6, c[0x0][0x358] ;  /* 0x00006b00ff0677ac */ /* 0x000ea20008000a00 */
[----:B------:R-:W-:Y:S03]  /*02f0*/  BSSY.RECONVERGENT B0, `(.L_x_4) ;  /* 0x0000046000007945 */ /* 0x000fe60003800200 */
[----:B------:R-:W3:Y:S01]  /*0300*/  F2F.F64.F32 R12, R8 ;  /* 0x00000008000c7310 */ /* 0x000ee20000201800 */
[-C--:B0-----:R-:W-:Y:S02]  /*0310*/  DFMA R4, R2, R14.reuse, -1 ;  /* 0xbff000000204742b */ /* 0x081fe4000000000e */
[----:B---3--:R-:W-:-:S08]  /*0320*/  DFMA R12, R12, R14, -1 ;  /* 0xbff000000c0c742b */ /* 0x008fd0000000000e */
[----:B------:R-:W1:Y:S08]  /*0330*/  F2F.F32.F64 R4, R4 ;  /* 0x0000000400047310 */ /* 0x000e700000301000 */
[----:B------:R0:W3:Y:S01]  /*0340*/  F2F.F32.F64 R6, R12 ;  /* 0x0000000c00067310 */ /* 0x0000e20000301000 */
[----:B-1----:R-:W-:-:S04]  /*0350*/  FFMA R11, R4, 4, R9 ;  /* 0x40800000040b7823 */ /* 0x002fc80000000009 */
[C---:B------:R-:W-:Y:S01]  /*0360*/  FMUL R0, R11.reuse, 0.63661974668502807617 ;  /* 0x3f22f9830b007820 */ /* 0x040fe20000400000 */
[----:B------:R-:W-:-:S05]  /*0370*/  FSETP.GE.AND P0, PT, |R11|, 105615, PT ;  /* 0x47ce47800b00780b */ /* 0x000fca0003f06200 */
[----:B------:R-:W1:Y:S02]  /*0380*/  F2I.NTZ R0, R0 ;  /* 0x0000000000007305 */ /* 0x000e640000203100 */
[----:B-1----:R-:W-:-:S05]  /*0390*/  I2FP.F32.S32 R14, R0 ;  /* 0x00000000000e7245 */ /* 0x002fca0000201400 */
[----:B------:R-:W-:-:S04]  /*03a0*/  FFMA R3, R14, -1.5707962512969970703, R11 ;  /* 0xbfc90fda0e037823 */ /* 0x000fc8000000000b */
[----:B------:R-:W-:-:S04]  /*03b0*/  FFMA R3, R14, -7.5497894158615963534e-08, R3 ;  /* 0xb3a221680e037823 */ /* 0x000fc80000000003 */
[----:B------:R-:W-:Y:S01]  /*03c0*/  FFMA R3, R14, -5.3903029534742383927e-15, R3 ;  /* 0xa7c234c50e037823 */ /* 0x000fe20000000003 */
[----:B0-23--:R-:W-:Y:S06]  /*03d0*/  @!P0 BRA `(.L_x_5) ;  /* 0x0000000000dc8947 */ /* 0x00dfec0003800000 */
[----:B------:R-:W-:-:S13]  /*03e0*/  FSETP.NEU.AND P0, PT, |R11|, +INF , PT ;  /* 0x7f8000000b00780b */ /* 0x000fda0003f0d200 */
[----:B------:R-:W-:Y:S01]  /*03f0*/  @!P0 FMUL R3, RZ, R11 ;  /* 0x0000000bff038220 */ /* 0x000fe20000400000 */
[----:B------:R-:W-:Y:S01]  /*0400*/  @!P0 IMAD.MOV.U32 R0, RZ, RZ, RZ ;  /* 0x000000ffff008224 */ /* 0x000fe200078e00ff */
[----:B------:R-:W-:Y:S06]  /*0410*/  @!P0 BRA `(.L_x_5) ;  /* 0x0000000000cc8947 */ /* 0x000fec0003800000 */
[----:B------:R-:W-:Y:S01]  /*0420*/  IMAD.SHL.U32 R2, R11, 0x100, RZ ;  /* 0x000001000b027824 */ /* 0x000fe200078e00ff */
[----:B------:R-:W0:Y:S01]  /*0430*/  LDCU.64 UR8, c[0x4][URZ] ;  /* 0x01000000ff0877ac */ /* 0x000e220008000a00 */
[----:B------:R-:W-:Y:S02]  /*0440*/  IMAD.MOV.U32 R8, RZ, RZ, RZ ;  /* 0x000000ffff087224 */ /* 0x000fe400078e00ff */
[----:B------:R-:W-:Y:S01]  /*0450*/  IMAD.MOV.U32 R0, RZ, RZ, R1 ;  /* 0x000000ffff007224 */ /* 0x000fe200078e0001 */
[----:B------:R-:W-:Y:S01]  /*0460*/  LOP3.LUT R15, R2, 0x80000000, RZ, 0xfc, !PT ;  /* 0x80000000020f7812 */ /* 0x000fe200078efcff */
[----:B------:R-:W-:Y:S01]  /*0470*/  UMOV UR5, URZ ;  /* 0x000000ff00057c82 */ /* 0x000fe20008000000 */
[----:B------:R-:W-:-:S05]  /*0480*/  UMOV UR4, URZ ;  /* 0x000000ff00047c82 */ /* 0x000fca0008000000 */
.L_x_6:
[----:B0-----:R-:W-:Y:S02]  /*0490*/  IMAD.U32 R12, RZ, RZ, UR8 ;  /* 0x00000008ff0c7e24 */ /* 0x001fe4000f8e00ff */
[----:B------:R-:W-:-:S05]  /*04a0*/  IMAD.U32 R13, RZ, RZ, UR9 ;  /* 0x00000009ff0d7e24 */ /* 0x000fca000f8e00ff */
[----:B------:R-:W2:Y:S01]  /*04b0*/  LDG.E.CONSTANT R2, desc[UR6][R12.64] ;  /* 0x000000060c027981 */ /* 0x000ea2000c1e9900 */
[----:B------:R-:W-:Y:S02]  /*04c0*/  UIADD3 UR8, UP0, UPT, UR8, 0x4, URZ ;  /* 0x0000000408087890 */ /* 0x000fe4000ff1e0ff */
[----:B------:R-:W-:Y:S02]  /*04d0*/  UIADD3 UR4, UPT, UPT, UR4, 0x1, URZ ;  /* 0x0000000104047890 */ /* 0x000fe4000fffe0ff */
[----:B------:R-:W-:Y:S02]  /*04e0*/  UIADD3.X UR9, UPT, UPT, URZ, UR9, URZ, UP0, !UPT ;  /* 0x00000009ff097290 */ /* 0x000fe400087fe4ff */
[----:B------:R-:W-:Y:S01]  /*04f0*/  UISETP.NE.AND UP0, UPT, UR4, 0x6, UPT ;  /* 0x000000060400788c */ /* 0x000fe2000bf05270 */
[----:B--2---:R-:W-:-:S03]  /*0500*/  IMAD.WIDE.U32 R2, R2, R15, RZ ;  /* 0x0000000f02027225 */ /* 0x004fc600078e00ff */
[----:B------:R-:W-:-:S04]  /*0510*/  IADD3 R5, P0, PT, R2, R8, RZ ;  /* 0x0000000802057210 */ /* 0x000fc80007f1e0ff */
[----:B------:R-:W-:Y:S01]  /*0520*/  IADD3.X R8, PT, PT, R3, UR5, RZ, P0, !PT ;  /* 0x0000000503087c10 */ /* 0x000fe200087fe4ff */
[----:B------:R0:W-:Y:S02]  /*0530*/  STL [R0], R5 ;  /* 0x0000000500007387 */ /* 0x0001e40000100800 */
[----:B0-----:R-:W-:Y:S01]  /*0540*/  VIADD R0, R0, 0x4 ;  /* 0x0000000400007836 */ /* 0x001fe20000000000 */
[----:B------:R-:W-:Y:S06]  /*0550*/  BRA.U UP0, `(.L_x_6) ;  /* 0xfffffffd00cc7547 */ /* 0x000fec000b83ffff */
[----:B------:R-:W-:Y:S01]  /*0560*/  SHF.R.U32.HI R5, RZ, 0x17, R11 ;  /* 0x00000017ff057819 */ /* 0x000fe2000001160b */
[----:B------:R0:W-:Y:S03]  /*0570*/  STL [R1+0x18], R8 ;  /* 0x0000180801007387 */ /* 0x0001e60000100800 */
[C---:B------:R-:W-:Y:S02]  /*0580*/  LOP3.LUT R0, R5.reuse, 0xe0, RZ, 0xc0, !PT ;  /* 0x000000e005007812 */ /* 0x040fe400078ec0ff */
[----:B------:R-:W-:-:S03]  /*0590*/  LOP3.LUT P0, RZ, R5, 0x1f, RZ, 0xc0, !PT ;  /* 0x0000001f05ff7812 */ /* 0x000fc6000780c0ff */
[----:B------:R-:W-:-:S05]  /*05a0*/  VIADD R0, R0, 0xffffff80 ;  /* 0xffffff8000007836 */ /* 0x000fca0000000000 */
[----:B------:R-:W-:-:S05]  /*05b0*/  SHF.R.U32.HI R0, RZ, 0x5, R0 ;  /* 0x00000005ff007819 */ /* 0x000fca0000011600 */
[----:B------:R-:W-:-:S05]  /*05c0*/  IMAD R14, R0, -0x4, R1 ;  /* 0xfffffffc000e7824 */ /* 0x000fca00078e0201 */
[----:B------:R-:W2:Y:S04]  /*05d0*/  LDL R0, [R14+0x18] ;  /* 0x000018000e007983 */ /* 0x000ea80000100800 */
[----:B------:R-:W2:Y:S04]  /*05e0*/  LDL R3, [R14+0x14] ;  /* 0x000014000e037983 */ /* 0x000ea80000100800 */
[----:B------:R-:W3:Y:S01]  /*05f0*/  @P0 LDL R2, [R14+0x10] ;  /* 0x000010000e020983 */ /* 0x000ee20000100800 */
[----:B------:R-:W-:Y:S01]  /*0600*/  LOP3.LUT R5, R5, 0x1f, RZ, 0xc0, !PT ;  /* 0x0000001f05057812 */ /* 0x000fe200078ec0ff */
[----:B------:R-:W-:Y:S01]  /*0610*/  UMOV UR4, 0x54442d19 ;  /* 0x54442d1900047882 */ /* 0x000fe20000000000 */
[----:B------:R-:W-:-:S02]  /*0620*/  UMOV UR5, 0x3bf921fb ;  /* 0x3bf921fb00057882 */ /* 0x000fc40000000000 */
[-C--:B--2---:R-:W-:Y:S02]  /*0630*/  @P0 SHF.L.W.U32.HI R0, R3, R5.reuse, R0 ;  /* 0x0000000503000219 */ /* 0x084fe40000010e00 */
[----:B---3--:R-:W-:Y:S02]  /*0640*/  @P0 SHF.L.W.U32.HI R3, R2, R5, R3 ;  /* 0x0000000502030219 */ /* 0x008fe40000010e03 */
[----:B------:R-:W-:Y:S02]  /*0650*/  ISETP.GE.AND P0, PT, R11, RZ, PT ;  /* 0x000000ff0b00720c */ /* 0x000fe40003f06270 */
[C---:B------:R-:W-:Y:S01]  /*0660*/  SHF.L.W.U32.HI R2, R3.reuse, 0x2, R0 ;  /* 0x0000000203027819 */ /* 0x040fe20000010e00 */
[----:B------:R-:W-:-:S03]  /*0670*/  IMAD.SHL.U32 R3, R3, 0x4, RZ ;  /* 0x0000000403037824 */ /* 0x000fc600078e00ff */
[----:B------:R-:W-:Y:S02]  /*0680*/  SHF.R.S32.HI R5, RZ, 0x1f, R2 ;  /* 0x0000001fff057819 */ /* 0x000fe40000011402 */
[----:B------:R-:W-:Y:S02]  /*0690*/  LOP3.LUT R11, R2, R11, RZ, 0x3c, !PT ;  /* 0x0000000b020b7212 */ /* 0x000fe400078e3cff */
[C---:B------:R-:W-:Y:S02]  /*06a0*/  LOP3.LUT R12, R5.reuse, R3, RZ, 0x3c, !PT ;  /* 0x00000003050c7212 */ /* 0x040fe400078e3cff */
[----:B------:R-:W-:Y:S02]  /*06b0*/  LOP3.LUT R13, R5, R2, RZ, 0x3c, !PT ;  /* 0x00000002050d7212 */ /* 0x000fe400078e3cff */
[----:B------:R-:W-:Y:S02]  /*06c0*/  SHF.R.U32.HI R3, RZ, 0x1e, R0 ;  /* 0x0000001eff037819 */ /* 0x000fe40000011600 */
[----:B------:R-:W-:-:S02]  /*06d0*/  ISETP.GE.AND P1, PT, R11, RZ, PT ;  /* 0x000000ff0b00720c */ /* 0x000fc40003f26270 */
[----:B------:R-:W1:Y:S01]  /*06e0*/  I2F.F64.S64 R12, R12 ;  /* 0x0000000c000c7312 */ /* 0x000e620000301c00 */
[----:B------:R-:W-:-:S05]  /*06f0*/  LEA.HI R0, R2, R3, RZ, 0x1 ;  /* 0x0000000302007211 */ /* 0x000fca00078f08ff */
[----:B------:R-:W-:-:S04]  /*0700*/  IMAD.MOV R2, RZ, RZ, -R0 ;  /* 0x000000ffff027224 */ /* 0x000fc800078e0a00 */
[----:B------:R-:W-:Y:S01]  /*0710*/  @!P0 IMAD.MOV.U32 R0, RZ, RZ, R2 ;  /* 0x000000ffff008224 */ /* 0x000fe200078e0002 */
[----:B-1----:R-:W-:-:S10]  /*0720*/  DMUL R14, R12, UR4 ;  /* 0x000000040c0e7c28 */ /* 0x002fd40008000000 */
[----:B------:R-:W1:Y:S02]  /*0730*/  F2F.F32.F64 R14, R14 ;  /* 0x0000000e000e7310 */ /* 0x000e640000301000 */
[----:B01----:R-:W-:-:S07]  /*0740*/  FSEL R3, -R14, R14, !P1 ;  /* 0x0000000e0e037208 */ /* 0x003fce0004800100 */
.L_x_5:
[----:B------:R-:W-:Y:S05]  /*0750*/  BSYNC.RECONVERGENT B0 ;  /* 0x0000000000007941 */ /* 0x000fea0003800200 */
.L_x_4:
[----:B------:R-:W-:Y:S01]  /*0760*/  FFMA R11, R6, 4, R9 ;  /* 0x40800000060b7823 */ /* 0x000fe20000000009 */
[----:B------:R-:W-:Y:S02]  /*0770*/  IMAD.MOV.U32 R14, RZ, RZ, 0x37cbac00 ;  /* 0x37cbac00ff0e7424 */ /* 0x000fe400078e00ff */
[----:B------:R-:W-:Y:S01]  /*0780*/  FMUL R5, R3, R3 ;  /* 0x0000000303057220 */ /* 0x000fe20000400000 */
[C---:B------:R-:W-:Y:S01]  /*0790*/  LOP3.LUT R9, R0.reuse, 0x1, RZ, 0xc0, !PT ;  /* 0x0000000100097812 */ /* 0x040fe200078ec0ff */
[----:B------:R-:W-:Y:S01]  /*07a0*/  FMUL R2, R11, 0.63661974668502807617 ;  /* 0x3f22f9830b027820 */ /* 0x000fe20000400000 */
[----:B------:R-:W-:Y:S02]  /*07b0*/  IMAD.MOV.U32 R12, RZ, RZ, 0x3d2aaabb ;  /* 0x3d2aaabbff0c7424 */ /* 0x000fe400078e00ff */
[----:B------:R-:W-:Y:S01]  /*07c0*/  FFMA R8, R5, R14, -0.0013887860113754868507 ;  /* 0xbab607ed05087423 */ /* 0x000fe2000000000e */
[----:B------:R-:W-:Y:S01]  /*07d0*/  ISETP.NE.U32.AND P0, PT, R9, 0x1, PT ;  /* 0x000000010900780c */ /* 0x000fe20003f05070 */
[----:B------:R-:W-:Y:S01]  /*07e0*/  IMAD.MOV.U32 R9, RZ, RZ, 0x3effffff ;  /* 0x3effffffff097424 */ /* 0x000fe200078e00ff */
[----:B------:R-:W-:Y:S01]  /*07f0*/  LOP3.LUT P1, RZ, R0, 0x2, RZ, 0xc0, !PT ;  /* 0x0000000200ff7812 */ /* 0x000fe2000782c0ff */
[----:B------:R-:W0:Y:S01]  /*0800*/  F2I.NTZ R2, R2 ;  /* 0x0000000200027305 */ /* 0x000e220000203100 */
[----:B------:R-:W-:Y:S01]  /*0810*/  FSEL R8, R8, -0.00019574658654164522886, !P0 ;  /* 0xb94d415308087808 */ /* 0x000fe20004000000 */
[----:B------:R-:W-:Y:S01]  /*0820*/  BSSY.RECONVERGENT B0, `(.L_x_7) ;  /* 0x0000046000007945 */ /* 0x000fe20003800200 */
[----:B------:R-:W-:-:S02]  /*0830*/  FSEL R12, R12, 0.0083327032625675201416, !P0 ;  /* 0x3c0885e40c0c7808 */ /* 0x000fc40004000000 */
[----:B------:R-:W-:-:S03]  /*0840*/  FSEL R0, R3, 1, P0 ;  /* 0x3f80000003007808 */ /* 0x000fc60000000000 */
[----:B------:R-:W-:Y:S01]  /*0850*/  FFMA R8, R5, R8, R12 ;  /* 0x0000000805087223 */ /* 0x000fe2000000000c */
[----:B------:R-:W-:Y:S02]  /*0860*/  FSEL R12, -R9, -0.16666662693023681641, !P0 ;  /* 0xbe2aaaa8090c7808 */ /* 0x000fe40004000100 */
[----:B------:R-:W-:-:S03]  /*0870*/  FSETP.GE.AND P0, PT, |R11|, 105615, PT ;  /* 0x47ce47800b00780b */ /* 0x000fc60003f06200 */
[C---:B------:R-:W-:Y:S01]  /*0880*/  FFMA R8, R5.reuse, R8, R12 ;  /* 0x0000000805087223 */ /* 0x040fe2000000000c */
[----:B0-----:R-:W-:Y:S01]  /*0890*/  I2FP.F32.S32 R16, R2 ;  /* 0x0000000200107245 */ /* 0x001fe20000201400 */
[----:B------:R-:W-:-:S04]  /*08a0*/  FFMA R5, R5, R0, RZ ;  /* 0x0000000005057223 */ /* 0x000fc800000000ff */
[----:B------:R-:W-:Y:S01]  /*08b0*/  FFMA R3, R16, -1.5707962512969970703, R11 ;  /* 0xbfc90fda10037823 */ /* 0x000fe2000000000b */
[----:B------:R-:W-:-:S03]  /*08c0*/  FFMA R9, R5, R8, R0 ;  /* 0x0000000805097223 */ /* 0x000fc60000000000 */
[----:B------:R-:W-:Y:S01]  /*08d0*/  FFMA R3, R16, -7.5497894158615963534e-08, R3 ;  /* 0xb3a2216810037823 */ /* 0x000fe20000000003 */
[----:B------:R-:W-:-:S03]  /*08e0*/  @P1 FADD R9, RZ, -R9 ;  /* 0x80000009ff091221 */ /* 0x000fc60000000000 */
[----:B------:R-:W-:Y:S01]  /*08f0*/  FFMA R0, R16, -5.3903029534742383927e-15, R3 ;  /* 0xa7c234c510007823 */ /* 0x000fe20000000003 */
[----:B------:R-:W-:Y:S06]  /*0900*/  @!P0 BRA `(.L_x_8) ;  /* 0x0000000000dc8947 */ /* 0x000fec0003800000 */
        /* <DEDUP_REMOVED lines=11> */
.L_x_9:
        /* <DEDUP_REMOVED lines=44> */
.L_x_8:
[----:B------:R-:W-:Y:S05]  /*0c80*/  BSYNC.RECONVERGENT B0 ;  /* 0x0000000000007941 */ /* 0x000fea0003800200 */
.L_x_7:
[----:B------:R-:W-:Y:S01]  /*0c90*/  FMUL R11, R0, R0 ;  /* 0x00000000000b7220 */ /* 0x000fe20000400000 */
[C---:B------:R-:W-:Y:S01]  /*0ca0*/  LOP3.LUT R3, R2.reuse, 0x1, RZ, 0xc0, !PT ;  /* 0x0000000102037812 */ /* 0x040fe200078ec0ff */
[----:B------:R-:W-:Y:S01]  /*0cb0*/  IMAD.MOV.U32 R8, RZ, RZ, 0x3c0885e4 ;  /* 0x3c0885e4ff087424 */ /* 0x000fe200078e00ff */
[----:B------:R-:W0:Y:S01]  /*0cc0*/  LDCU UR4, c[0x0][0x388] ;  /* 0x00007100ff0477ac */ /* 0x000e220008000800 */
[----:B------:R-:W-:Y:S01]  /*0cd0*/  FFMA R14, R11, R14, -0.0013887860113754868507 ;  /* 0xbab607ed0b0e7423 */ /* 0x000fe2000000000e */
[----:B------:R-:W-:Y:S01]  /*0ce0*/  ISETP.NE.U32.AND P0, PT, R3, 0x1, PT ;  /* 0x000000010300780c */ /* 0x000fe20003f05070 */
[----:B------:R-:W-:Y:S02]  /*0cf0*/  VIADD R5, R2, 0x1 ;  /* 0x0000000102057836 */ /* 0x000fe40000000000 */
[----:B------:R-:W1:Y:S01]  /*0d00*/  LDC.64 R2, c[0x0][0x380] ;  /* 0x0000e000ff027b82 */ /* 0x000e620000000a00 */
[----:B------:R-:W-:Y:S01]  /*0d10*/  IMAD.MOV.U32 R12, RZ, RZ, 0x3e2aaaa8 ;  /* 0x3e2aaaa8ff0c7424 */ /* 0x000fe200078e00ff */
[----:B------:R-:W-:-:S02]  /*0d20*/  FSEL R14, R14, -0.00019574658654164522886, P0 ;  /* 0xb94d41530e0e7808 */ /* 0x000fc40000000000 */
[----:B------:R-:W-:Y:S02]  /*0d30*/  FSEL R8, R8, 0.041666727513074874878, !P0 ;  /* 0x3d2aaabb08087808 */ /* 0x000fe40004000000 */
[----:B------:R-:W-:Y:S02]  /*0d40*/  LOP3.LUT P1, RZ, R5, 0x2, RZ, 0xc0, !PT ;  /* 0x0000000205ff7812 */ /* 0x000fe4000782c0ff */
[----:B------:R-:W-:Y:S01]  /*0d50*/  FSEL R5, -R12, -0.4999999701976776123, !P0 ;  /* 0xbeffffff0c057808 */ /* 0x000fe20004000100 */
[----:B------:R-:W-:Y:S01]  /*0d60*/  FFMA R8, R11, R14, R8 ;  /* 0x0000000e0b087223 */ /* 0x000fe20000000008 */
[----:B------:R-:W-:-:S03]  /*0d70*/  FSEL R0, R0, 1, !P0 ;  /* 0x3f80000000007808 */ /* 0x000fc60004000000 */
[C---:B------:R-:W-:Y:S02]  /*0d80*/  FFMA R5, R11.reuse, R8, R5 ;  /* 0x000000080b057223 */ /* 0x040fe40000000005 */
[----:B------:R-:W-:-:S04]  /*0d90*/  FFMA R11, R11, R0, RZ ;  /* 0x000000000b0b7223 */ /* 0x000fc800000000ff */
[----:B------:R-:W-:Y:S01]  /*0da0*/  FFMA R0, R11, R5, R0 ;  /* 0x000000050b007223 */ /* 0x000fe20000000000 */
[----:B0-----:R-:W-:Y:S02]  /*0db0*/  IMAD R5, R10, UR4, R7 ;  /* 0x000000040a057c24 */ /* 0x001fe4000f8e0207 */
[----:B------:R-:W-:Y:S02]  /*0dc0*/  IMAD.MOV.U32 R7, RZ, RZ, 0x3f800000 ;  /* 0x3f800000ff077424 */ /* 0x000fe400078e00ff */
[----:B------:R-:W-:Y:S01]  /*0dd0*/  @P1 FADD R0, RZ, -R0 ;  /* 0x80000000ff001221 */ /* 0x000fe20000000000 */
[----:B-1----:R-:W-:-:S04]  /*0de0*/  IMAD.WIDE.U32 R2, R5, 0x10, R2 ;  /* 0x0000001005027825 */ /* 0x002fc800078e0002 */
[----:B------:R-:W-:-:S05]  /*0df0*/  FMUL.D2 R5, R9, R0 ;  /* 0x0000000009057220 */ /* 0x000fca0000300000 */
[----:B------:R-:W-:Y:S01]  /*0e00*/  STG.E.128 desc[UR6][R2.64], R4 ;  /* 0x0000000402007986 */ /* 0x000fe2000c101d06 */
[----:B------:R-:W-:Y:S05]  /*0e10*/  EXIT ;  /* 0x000000000000794d */ /* 0x000fea0003800000 */
        .weak           $__internal_0_$__cuda_sm3x_div_rn_noftz_f32_slowpath
        .type           $__internal_0_$__cuda_sm3x_div_rn_noftz_f32_slowpath,@function
        .size           $__internal_0_$__cuda_sm3x_div_rn_noftz_f32_slowpath,(.L_x_22 - $__internal_0_$__cuda_sm3x_div_rn_noftz_f32_slowpath)
$__internal_0_$__cuda_sm3x_div_rn_noftz_f32_slowpath:
[----:B------:R-:W-:Y:S01]  /*0e20*/  SHF.R.U32.HI R6, RZ, 0x17, R3 ;  /* 0x00000017ff067819 */ /* 0x000fe20000011603 */
[----:B------:R-:W-:Y:S01]  /*0e30*/  BSSY.RECONVERGENT B1, `(.L_x_10) ;  /* 0x0000062000017945 */ /* 0x000fe20003800200 */
[----:B------:R-:W-:Y:S02]  /*0e40*/  SHF.R.U32.HI R5, RZ, 0x17, R0 ;  /* 0x00000017ff057819 */ /* 0x000fe40000011600 */
[----:B------:R-:W-:Y:S02]  /*0e50*/  LOP3.LUT R12, R6, 0xff, RZ, 0xc0, !PT ;  /* 0x000000ff060c7812 */ /* 0x000fe400078ec0ff */
[----:B------:R-:W-:-:S03]  /*0e60*/  LOP3.LUT R11, R5, 0xff, RZ, 0xc0, !PT ;  /* 0x000000ff050b7812 */ /* 0x000fc600078ec0ff */
[----:B------:R-:W-:Y:S02]  /*0e70*/  VIADD R8, R12, 0xffffffff ;  /* 0xffffffff0c087836 */ /* 0x000fe40000000000 */
[----:B------:R-:W-:-:S03]  /*0e80*/  VIADD R6, R11, 0xffffffff ;  /* 0xffffffff0b067836 */ /* 0x000fc60000000000 */
[----:B------:R-:W-:-:S04]  /*0e90*/  ISETP.GT.U32.AND P0, PT, R8, 0xfd, PT ;  /* 0x000000fd0800780c */ /* 0x000fc80003f04070 */
[----:B------:R-:W-:-:S13]  /*0ea0*/  ISETP.GT.U32.OR P0, PT, R6, 0xfd, P0 ;  /* 0x000000fd0600780c */ /* 0x000fda0000704470 */
[----:B------:R-:W-:Y:S01]  /*0eb0*/  @!P0 IMAD.MOV.U32 R5, RZ, RZ, RZ ;  /* 0x000000ffff058224 */ /* 0x000fe200078e00ff */
[----:B------:R-:W-:Y:S06]  /*0ec0*/  @!P0 BRA `(.L_x_11) ;  /* 0x00000000005c8947 */ /* 0x000fec0003800000 */
[----:B------:R-:W-:Y:S02]  /*0ed0*/  FSETP.GTU.FTZ.AND P0, PT, |R0|, +INF , PT ;  /* 0x7f8000000000780b */ /* 0x000fe40003f1c200 */
[----:B------:R-:W-:-:S04]  /*0ee0*/  FSETP.GTU.FTZ.AND P1, PT, |R3|, +INF , PT ;  /* 0x7f8000000300780b */ /* 0x000fc80003f3c200 */
[----:B------:R-:W-:-:S13]  /*0ef0*/  PLOP3.LUT P0, PT, P0, P1, PT, 0xf8, 0x8f ;  /* 0x00000000008f781c */ /* 0x000fda0000703f70 */
[----:B------:R-:W-:Y:S05]  /*0f00*/  @P0 BRA `(.L_x_12) ;  /* 0x00000004004c0947 */ /* 0x000fea0003800000 */
[----:B------:R-:W-:-:S13]  /*0f10*/  LOP3.LUT P0, RZ, R3, 0x7fffffff, R0, 0xc8, !PT ;  /* 0x7fffffff03ff7812 */ /* 0x000fda000780c800 */
[----:B------:R-:W-:Y:S05]  /*0f20*/  @!P0 BRA `(.L_x_13) ;  /* 0x00000004003c8947 */ /* 0x000fea0003800000 */
[C---:B------:R-:W-:Y:S02]  /*0f30*/  FSETP.NEU.FTZ.AND P2, PT, |R0|.reuse, +INF , PT ;  /* 0x7f8000000000780b */ /* 0x040fe40003f5d200 */
[----:B------:R-:W-:Y:S02]  /*0f40*/  FSETP.NEU.FTZ.AND P1, PT, |R3|, +INF , PT ;  /* 0x7f8000000300780b */ /* 0x000fe40003f3d200 */
[----:B------:R-:W-:-:S11]  /*0f50*/  FSETP.NEU.FTZ.AND P0, PT, |R0|, +INF , PT ;  /* 0x7f8000000000780b */ /* 0x000fd60003f1d200 */
[----:B------:R-:W-:Y:S05]  /*0f60*/  @!P1 BRA !P2, `(.L_x_13) ;  /* 0x00000004002c9947 */ /* 0x000fea0005000000 */
[----:B------:R-:W-:-:S04]  /*0f70*/  LOP3.LUT P2, RZ, R0, 0x7fffffff, RZ, 0xc0, !PT ;  /* 0x7fffffff00ff7812 */ /* 0x000fc8000784c0ff */
[----:B------:R-:W-:-:S13]  /*0f80*/  PLOP3.LUT P1, PT, P1, P2, PT, 0x2f, 0xf2 ;  /* 0x0000000000f2781c */ /* 0x000fda0000f24577 */
[----:B------:R-:W-:Y:S05]  /*0f90*/  @P1 BRA `(.L_x_14) ;  /* 0x0000000400181947 */ /* 0x000fea0003800000 */
[----:B------:R-:W-:-:S04]  /*0fa0*/  LOP3.LUT P1, RZ, R3, 0x7fffffff, RZ, 0xc0, !PT ;  /* 0x7fffffff03ff7812 */ /* 0x000fc8000782c0ff */
[----:B------:R-:W-:-:S13]  /*0fb0*/  PLOP3.LUT P0, PT, P0, P1, PT, 0x2f, 0xf2 ;  /* 0x0000000000f2781c */ /* 0x000fda0000702577 */
[----:B------:R-:W-:Y:S05]  /*0fc0*/  @P0 BRA `(.L_x_15) ;  /* 0x0000000400000947 */ /* 0x000fea0003800000 */
[----:B------:R-:W-:Y:S02]  /*0fd0*/  ISETP.GE.AND P0, PT, R6, RZ, PT ;  /* 0x000000ff0600720c */ /* 0x000fe40003f06270 */
[----:B------:R-:W-:-:S11]  /*0fe0*/  ISETP.GE.AND P1, PT, R8, RZ, PT ;  /* 0x000000ff0800720c */ /* 0x000fd60003f26270 */
[----:B------:R-:W-:Y:S02]  /*0ff0*/  @P0 IMAD.MOV.U32 R5, RZ, RZ, RZ ;  /* 0x000000ffff050224 */ /* 0x000fe400078e00ff */
[----:B------:R-:W-:Y:S01]  /*1000*/  @!P0 FFMA R0, R0, 1.84467440737095516160e+19, RZ ;  /* 0x5f80000000008823 */ /* 0x000fe200000000ff */
[----:B------:R-:W-:Y:S02]  /*1010*/  @!P0 IMAD.MOV.U32 R5, RZ, RZ, -0x40 ;  /* 0xffffffc0ff058424 */ /* 0x000fe400078e00ff */
[----:B------:R-:W-:Y:S02]  /*1020*/  @!P1 FFMA R3, R3, 1.84467440737095516160e+19, RZ ;  /* 0x5f80000003039823 */ /* 0x000fe400000000ff */
[----:B------:R-:W-:-:S07]  /*1030*/  @!P1 VIADD R5, R5, 0x40 ;  /* 0x0000004005059836 */ /* 0x000fce0000000000 */
.L_x_11:
[----:B------:R-:W-:Y:S01]  /*1040*/  LEA R6, R12, 0xc0800000, 0x17 ;  /* 0xc08000000c067811 */ /* 0x000fe200078eb8ff */
[----:B------:R-:W-:Y:S04]  /*1050*/  BSSY.RECONVERGENT B2, `(.L_x_16) ;  /* 0x0000036000027945 */ /* 0x000fe80003800200 */
[----:B------:R-:W-:Y:S02]  /*1060*/  IMAD.IADD R6, R3, 0x1, -R6 ;  /* 0x0000000103067824 */ /* 0x000fe400078e0a06 */
[----:B------:R-:W-:Y:S02]  /*1070*/  VIADD R3, R11, 0xffffff81 ;  /* 0xffffff810b037836 */ /* 0x000fe40000000000 */
[----:B------:R0:W1:Y:S01]  /*1080*/  MUFU.RCP R8, R6 ;  /* 0x0000000600087308 */ /* 0x0000620000001000 */
[----:B------:R-:W-:Y:S01]  /*1090*/  FADD.FTZ R9, -R6, -RZ ;  /* 0x800000ff06097221 */ /* 0x000fe20000010100 */
[C---:B------:R-:W-:Y:S01]  /*10a0*/  IMAD R0, R3.reuse, -0x800000, R0 ;  /* 0xff80000003007824 */ /* 0x040fe200078e0200 */
[----:B0-----:R-:W-:-:S05]  /*10b0*/  IADD3 R6, PT, PT, R3, 0x7f, -R12 ;  /* 0x0000007f03067810 */ /* 0x001fca0007ffe80c */
[----:B------:R-:W-:Y:S02]  /*10c0*/  IMAD.IADD R6, R6, 0x1, R5 ;  /* 0x0000000106067824 */ /* 0x000fe400078e0205 */
[----:B-1----:R-:W-:-:S04]  /*10d0*/  FFMA R11, R8, R9, 1 ;  /* 0x3f800000080b7423 */ /* 0x002fc80000000009 */
[----:B------:R-:W-:-:S04]  /*10e0*/  FFMA R13, R8, R11, R8 ;  /* 0x0000000b080d7223 */ /* 0x000fc80000000008 */
[----:B------:R-:W-:-:S04]  /*10f0*/  FFMA R8, R0, R13, RZ ;  /* 0x0000000d00087223 */ /* 0x000fc800000000ff */
[----:B------:R-:W-:-:S04]  /*1100*/  FFMA R11, R9, R8, R0 ;  /* 0x00000008090b7223 */ /* 0x000fc80000000000 */
[----:B------:R-:W-:-:S04]  /*1110*/  FFMA R8, R13, R11, R8 ;  /* 0x0000000b0d087223 */ /* 0x000fc80000000008 */
[----:B------:R-:W-:-:S04]  /*1120*/  FFMA R9, R9, R8, R0 ;  /* 0x0000000809097223 */ /* 0x000fc80000000000 */
[----:B------:R-:W-:-:S05]  /*1130*/  FFMA R0, R13, R9, R8 ;  /* 0x000000090d007223 */ /* 0x000fca0000000008 */
[----:B------:R-:W-:-:S04]  /*1140*/  SHF.R.U32.HI R3, RZ, 0x17, R0 ;  /* 0x00000017ff037819 */ /* 0x000fc80000011600 */
[----:B------:R-:W-:-:S05]  /*1150*/  LOP3.LUT R3, R3, 0xff, RZ, 0xc0, !PT ;  /* 0x000000ff03037812 */ /* 0x000fca00078ec0ff */
[----:B------:R-:W-:-:S04]  /*1160*/  IMAD.IADD R11, R3, 0x1, R6 ;  /* 0x00000001030b7824 */ /* 0x000fc800078e0206 */
[----:B------:R-:W-:-:S05]  /*1170*/  VIADD R3, R11, 0xffffffff ;  /* 0xffffffff0b037836 */ /* 0x000fca0000000000 */
[----:B------:R-:W-:-:S13]  /*1180*/  ISETP.GE.U32.AND P0, PT, R3, 0xfe, PT ;  /* 0x000000fe0300780c */ /* 0x000fda0003f06070 */
[----:B------:R-:W-:Y:S05]  /*1190*/  @!P0 BRA `(.L_x_17) ;  /* 0x0000000000808947 */ /* 0x000fea0003800000 */
[----:B------:R-:W-:-:S13]  /*11a0*/  ISETP.GT.AND P0, PT, R11, 0xfe, PT ;  /* 0x000000fe0b00780c */ /* 0x000fda0003f04270 */
[----:B------:R-:W-:Y:S05]  /*11b0*/  @P0 BRA `(.L_x_18) ;  /* 0x00000000006c0947 */ /* 0x000fea0003800000 */
[----:B------:R-:W-:-:S13]  /*11c0*/  ISETP.GE.AND P0, PT, R11, 0x1, PT ;  /* 0x000000010b00780c */ /* 0x000fda0003f06270 */
[----:B------:R-:W-:Y:S05]  /*11d0*/  @P0 BRA `(.L_x_19) ;  /* 0x0000000000740947 */ /* 0x000fea0003800000 */
[----:B------:R-:W-:Y:S02]  /*11e0*/  ISETP.GE.AND P0, PT, R11, -0x18, PT ;  /* 0xffffffe80b00780c */ /* 0x000fe40003f06270 */
[----:B------:R-:W-:-:S11]  /*11f0*/  LOP3.LUT R0, R0, 0x80000000, RZ, 0xc0, !PT ;  /* 0x8000000000007812 */ /* 0x000fd600078ec0ff */
[----:B------:R-:W-:Y:S05]  /*1200*/  @!P0 BRA `(.L_x_19) ;  /* 0x0000000000688947 */ /* 0x000fea0003800000 */
[CCC-:B------:R-:W-:Y:S01]  /*1210*/  FFMA.RZ R3, R13.reuse, R9.reuse, R8.reuse ;  /* 0x000000090d037223 */ /* 0x1c0fe2000000c008 */
[-CC-:B------:R-:W-:Y:S01]  /*1220*/  FFMA.RM R6, R13, R9.reuse, R8.reuse ;  /* 0x000000090d067223 */ /* 0x180fe20000004008 */
[C---:B------:R-:W-:Y:S02]  /*1230*/  ISETP.NE.AND P2, PT, R11.reuse, RZ, PT ;  /* 0x000000ff0b00720c */ /* 0x040fe40003f45270 */
[----:B------:R-:W-:Y:S02]  /*1240*/  ISETP.NE.AND P1, PT, R11, RZ, PT ;  /* 0x000000ff0b00720c */ /* 0x000fe40003f25270 */
[----:B------:R-:W-:Y:S01]  /*1250*/  LOP3.LUT R5, R3, 0x7fffff, RZ, 0xc0, !PT ;  /* 0x007fffff03057812 */ /* 0x000fe200078ec0ff */
[----:B------:R-:W-:Y:S01]  /*1260*/  FFMA.RP R3, R13, R9, R8 ;  /* 0x000000090d037223 */ /* 0x000fe20000008008 */
[----:B------:R-:W-:Y:S02]  /*1270*/  VIADD R8, R11, 0x20 ;  /* 0x000000200b087836 */ /* 0x000fe40000000000 */
[----:B------:R-:W-:Y:S01]  /*1280*/  LOP3.LUT R5, R5, 0x800000, RZ, 0xfc, !PT ;  /* 0x0080000005057812 */ /* 0x000fe200078efcff */
[----:B------:R-:W-:Y:S01]  /*1290*/  IMAD.MOV R9, RZ, RZ, -R11 ;  /* 0x000000ffff097224 */ /* 0x000fe200078e0a0b */
[----:B------:R-:W-:-:S02]  /*12a0*/  FSETP.NEU.FTZ.AND P0, PT, R3, R6, PT ;  /* 0x000000060300720b */ /* 0x000fc40003f1d000 */
[----:B------:R-:W-:Y:S02]  /*12b0*/  SHF.L.U32 R8, R5, R8, RZ ;  /* 0x0000000805087219 */ /* 0x000fe400000006ff */
[----:B------:R-:W-:Y:S02]  /*12c0*/  SEL R6, R9, RZ, P2 ;  /* 0x000000ff09067207 */ /* 0x000fe40001000000 */
[----:B------:R-:W-:Y:S02]  /*12d0*/  ISETP.NE.AND P1, PT, R8, RZ, P1 ;  /* 0x000000ff0800720c */ /* 0x000fe40000f25270 */
[----:B------:R-:W-:Y:S02]  /*12e0*/  SHF.R.U32.HI R6, RZ, R6, R5 ;  /* 0x00000006ff067219 */ /* 0x000fe40000011605 */
[----:B------:R-:W-:Y:S02]  /*12f0*/  PLOP3.LUT P0, PT, P0, P1, PT, 0xf8, 0x8f ;  /* 0x00000000008f781c */ /* 0x000fe40000703f70 */
[----:B------:R-:W-:-:S02]  /*1300*/  SHF.R.U32.HI R8, RZ, 0x1, R6 ;  /* 0x00000001ff087819 */ /* 0x000fc40000011606 */
[----:B------:R-:W-:-:S04]  /*1310*/  SEL R3, RZ, 0x1, !P0 ;  /* 0x00000001ff037807 */ /* 0x000fc80004000000 */
[----:B------:R-:W-:-:S04]  /*1320*/  LOP3.LUT R3, R3, 0x1, R8, 0xf8, !PT ;  /* 0x0000000103037812 */ /* 0x000fc800078ef808 */
[----:B------:R-:W-:-:S05]  /*1330*/  LOP3.LUT R3, R3, R6, RZ, 0xc0, !PT ;  /* 0x0000000603037212 */ /* 0x000fca00078ec0ff */
[----:B------:R-:W-:-:S05]  /*1340*/  IMAD.IADD R3, R8, 0x1, R3 ;  /* 0x0000000108037824 */ /* 0x000fca00078e0203 */
[----:B------:R-:W-:Y:S01]  /*1350*/  LOP3.LUT R0, R3, R0, RZ, 0xfc, !PT ;  /* 0x0000000003007212 */ /* 0x000fe200078efcff */
[----:B------:R-:W-:Y:S06]  /*1360*/  BRA `(.L_x_19) ;  /* 0x0000000000107947 */ /* 0x000fec0003800000 */
.L_x_18:
[----:B------:R-:W-:-:S04]  /*1370*/  LOP3.LUT R0, R0, 0x80000000, RZ, 0xc0, !PT ;  /* 0x8000000000007812 */ /* 0x000fc800078ec0ff */
[----:B------:R-:W-:Y:S01]  /*1380*/  LOP3.LUT R0, R0, 0x7f800000, RZ, 0xfc, !PT ;  /* 0x7f80000000007812 */ /* 0x000fe200078efcff */
[----:B------:R-:W-:Y:S06]  /*1390*/  BRA `(.L_x_19) ;  /* 0x0000000000047947 */ /* 0x000fec0003800000 */
.L_x_17:
[----:B------:R-:W-:-:S07]  /*13a0*/  IMAD R0, R6, 0x800000, R0 ;  /* 0x0080000006007824 */ /* 0x000fce00078e0200 */
.L_x_19:
[----:B------:R-:W-:Y:S05]  /*13b0*/  BSYNC.RECONVERGENT B2 ;  /* 0x0000000000027941 */ /* 0x000fea0003800200 */
.L_x_16:
[----:B------:R-:W-:Y:S05]  /*13c0*/  BRA `(.L_x_20) ;  /* 0x0000000000207947 */ /* 0x000fea0003800000 */
.L_x_15:
[----:B------:R-:W-:-:S04]  /*13d0*/  LOP3.LUT R0, R3, 0x80000000, R0, 0x48, !PT ;  /* 0x8000000003007812 */ /* 0x000fc800078e4800 */
[----:B------:R-:W-:Y:S01]  /*13e0*/  LOP3.LUT R0, R0, 0x7f800000, RZ, 0xfc, !PT ;  /* 0x7f80000000007812 */ /* 0x000fe200078efcff */
[----:B------:R-:W-:Y:S06]  /*13f0*/  BRA `(.L_x_20) ;  /* 0x0000000000147947 */ /* 0x000fec0003800000 */
.L_x_14:
[----:B------:R-:W-:Y:S01]  /*1400*/  LOP3.LUT R0, R3, 0x80000000, R0, 0x48, !PT ;  /* 0x8000000003007812 */ /* 0x000fe200078e4800 */
[----:B------:R-:W-:Y:S06]  /*1410*/  BRA `(.L_x_20) ;  /* 0x00000000000c7947 */ /* 0x000fec0003800000 */
.L_x_13:
[----:B------:R-:W0:Y:S01]  /*1420*/  MUFU.RSQ R0, -QNAN ;  /* 0xffc0000000007908 */ /* 0x000e220000001400 */
[----:B------:R-:W-:Y:S05]  /*1430*/  BRA `(.L_x_20) ;  /* 0x0000000000047947 */ /* 0x000fea0003800000 */
.L_x_12:
[----:B------:R-:W-:-:S07]  /*1440*/  FADD.FTZ R0, R0, R3 ;  /* 0x0000000300007221 */ /* 0x000fce0000010000 */
.L_x_20:
[----:B------:R-:W-:Y:S05]  /*1450*/  BSYNC.RECONVERGENT B1 ;  /* 0x0000000000017941 */ /* 0x000fea0003800200 */
.L_x_10:
[----:B------:R-:W-:-:S04]  /*1460*/  IMAD.MOV.U32 R5, RZ, RZ, 0x0 ;  /* 0x00000000ff057424 */ /* 0x000fc800078e00ff */
[----:B0-----:R-:W-:Y:S05]  /*1470*/  RET.REL.NODEC R4 `(_Z14sineWaveKernelP6float4jjf) ;  /* 0xffffffe804e07950 */ /* 0x001fea0003c3ffff */
.L_x_21:
[----:B------:R-:W-:-:S00]  /*1480*/  BRA `(.L_x_21) ;  /* 0xfffffffc00fc7947 */ /* 0x000fc0000383ffff */
[----:B------:R-:W-:-:S00]  /*1490*/  NOP ;  /* 0x0000000000007918 */ /* 0x000fc00000000000 */
        /* <DEDUP_REMOVED lines=14> */
.L_x_22:


//--------------------- .nv.global.init           --------------------------
	.section	.nv.global.init,"aw",@progbits
	.align	4
.nv.global.init:
	.type		__cudart_i2opi_f,@object
	.size		__cudart_i2opi_f,(.L_0 - __cudart_i2opi_f)
__cudart_i2opi_f:
        /*0000*/ 	.byte	0x41, 0x90, 0x43, 0x3c, 0x99, 0x95, 0x62, 0xdb, 0xc0, 0xdd, 0x34, 0xf5, 0xd1, 0x57, 0x27, 0xfc
        /*0010*/ 	.byte	0x29, 0x15, 0x44, 0x4e, 0x6e, 0x83, 0xf9, 0xa2
.L_0:


//--------------------- .nv.shared.reserved.0     --------------------------
	.section	.nv.shared.reserved.0,"aw",@nobits
	.weak		__nv_reservedSMEM_offset_0_alias
	.size		__nv_reservedSMEM_offset_0_alias, 0, 64
	.other		__nv_reservedSMEM_offset_0_alias,@"STO_CUDA_RESERVED_SHARED STV_DEFAULT"
__nv_reservedSMEM_offset_0_alias:
	.zero		0
	.zero		64


//--------------------- .nv.constant0._Z14sineWaveKernelP6float4jjf --------------------------
	.section	.nv.constant0._Z14sineWaveKernelP6float4jjf,"a",@progbits
	.sectionflags	@""
	.align	4
.nv.constant0._Z14sineWaveKernelP6float4jjf:
	.zero		916


//--------------------- SYMBOLS --------------------------

	.type		.nv.reservedSmem.offset0,@object
	.size		.nv.reservedSmem.offset0,0x4
